	.headerflags	@"EF_CUDA_TEXMODE_UNIFIED EF_CUDA_64BIT_ADDRESS EF_CUDA_ACCELERATORS EF_CUDA_SM90 EF_CUDA_VIRTUAL_SM(EF_CUDA_SM90)"
	.elftype	@"ET_EXEC"


//--------------------- .nv.info                  --------------------------
	.section	.nv.info,"",@"SHT_CUDA_INFO"
	.align	4


	//----- nvinfo : EIATTR_REGCOUNT
	.align		4
        /*0000*/ 	.byte	0x04, 0x2f
        /*0002*/ 	.short	(.L_1 - .L_0)
	.align		4
.L_0:
        /*0004*/ 	.word	index@(triton_poi_fused_convolution_relu_3)
        /*0008*/ 	.word	0x0000000c


	//----- nvinfo : EIATTR_MIN_STACK_SIZE
	.align		4
.L_1:
        /*000c*/ 	.byte	0x04, 0x12
        /*000e*/ 	.short	(.L_3 - .L_2)
	.align		4
.L_2:
        /*0010*/ 	.word	index@(triton_poi_fused_convolution_relu_3)
        /*0014*/ 	.word	0x00000000


	//----- nvinfo : EIATTR_FRAME_SIZE
	.align		4
.L_3:
        /*0018*/ 	.byte	0x04, 0x11
        /*001a*/ 	.short	(.L_5 - .L_4)
	.align		4
.L_4:
        /*001c*/ 	.word	index@(triton_poi_fused_convolution_relu_3)
        /*0020*/ 	.word	0x00000000


	//----- nvinfo : EIATTR_MIN_STACK_SIZE
	.align		4
.L_5:
        /*0024*/ 	.byte	0x04, 0x12
        /*0026*/ 	.short	(.L_7 - .L_6)
	.align		4
.L_6:
        /*0028*/ 	.word	index@(triton_poi_fused_convolution_relu_3)
        /*002c*/ 	.word	0x00000000
.L_7:


//--------------------- .nv.info.triton_poi_fused_convolution_relu_3 --------------------------
	.section	.nv.info.triton_poi_fused_convolution_relu_3,"",@"SHT_CUDA_INFO"
	.sectionflags	@""
	.align	4


	//----- nvinfo : EIATTR_CUDA_API_VERSION
	.align		4
        /*0000*/ 	.byte	0x04, 0x37
        /*0002*/ 	.short	(.L_9 - .L_8)
.L_8:
        /*0004*/ 	.word	0x0000007c


	//----- nvinfo : EIATTR_KPARAM_INFO
	.align		4
.L_9:
        /*0008*/ 	.byte	0x04, 0x17
        /*000a*/ 	.short	(.L_11 - .L_10)
.L_10:
        /*000c*/ 	.word	0x00000000
        /*0010*/ 	.short	0x0002
        /*0012*/ 	.short	0x0010
        /*0014*/ 	.byte	0x00, 0xf0, 0x11, 0x00


	//----- nvinfo : EIATTR_KPARAM_INFO
	.align		4
.L_11:
        /*0018*/ 	.byte	0x04, 0x17
        /*001a*/ 	.short	(.L_13 - .L_12)
.L_12:
        /*001c*/ 	.word	0x00000000
        /*0020*/ 	.short	0x0001
        /*0022*/ 	.short	0x0008
        /*0024*/ 	.byte	0x00, 0xf4, 0x21, 0x00


	//----- nvinfo : EIATTR_KPARAM_INFO
	.align		4
.L_13:
        /*0028*/ 	.byte	0x04, 0x17
        /*002a*/ 	.short	(.L_15 - .L_14)
.L_14:
        /*002c*/ 	.word	0x00000000
        /*0030*/ 	.short	0x0000
        /*0032*/ 	.short	0x0000
        /*0034*/ 	.byte	0x00, 0xf4, 0x21, 0x00


	//----- nvinfo : EIATTR_SPARSE_MMA_MASK
	.align		4
.L_15:
        /*0038*/ 	.byte	0x03, 0x50
        /*003a*/ 	.short	0x0000


	//----- nvinfo : EIATTR_MAXREG_COUNT
	.align		4
        /*003c*/ 	.byte	0x03, 0x1b
        /*003e*/ 	.short	0x00ff


	//----- nvinfo : EIATTR_EXIT_INSTR_OFFSETS
	.align		4
        /*0040*/ 	.byte	0x04, 0x1c
        /*0042*/ 	.short	(.L_17 - .L_16)


	//   ....[0]....
.L_16:
        /*0044*/ 	.word	0x000001e0


	//   ....[1]....
        /*0048*/ 	.word	0x00000200


	//----- nvinfo : EIATTR_REQNTID
	.align		4
.L_17:
        /*004c*/ 	.byte	0x04, 0x10
        /*004e*/ 	.short	(.L_19 - .L_18)
.L_18:
        /*0050*/ 	.word	0x00000080
        /*0054*/ 	.word	0x00000001
        /*0058*/ 	.word	0x00000001


	//----- nvinfo : EIATTR_CBANK_PARAM_SIZE
	.align		4
.L_19:
        /*005c*/ 	.byte	0x03, 0x19
        /*005e*/ 	.short	0x0014


	//----- nvinfo : EIATTR_PARAM_CBANK
	.align		4
        /*0060*/ 	.byte	0x04, 0x0a
        /*0062*/ 	.short	(.L_21 - .L_20)
	.align		4
.L_20:
        /*0064*/ 	.word	index@(.nv.constant0.triton_poi_fused_convolution_relu_3)
        /*0068*/ 	.short	0x0210
        /*006a*/ 	.short	0x0014


	//----- nvinfo : EIATTR_SW_WAR
	.align		4
.L_21:
        /*006c*/ 	.byte	0x04, 0x36
        /*006e*/ 	.short	(.L_23 - .L_22)
.L_22:
        /*0070*/ 	.word	0x00000008
.L_23:


//--------------------- .nv.callgraph             --------------------------
	.section	.nv.callgraph,"",@"SHT_CUDA_CALLGRAPH"
	.align	4
	.sectionentsize	8
	.align		4
        /*0000*/ 	.word	0x00000000
	.align		4
        /*0004*/ 	.word	0xffffffff
	.align		4
        /*0008*/ 	.word	0x00000000
	.align		4
        /*000c*/ 	.word	0xfffffffe
	.align		4
        /*0010*/ 	.word	0x00000000
	.align		4
        /*0014*/ 	.word	0xfffffffd
	.align		4
        /*0018*/ 	.word	0x00000000
	.align		4
        /*001c*/ 	.word	0xfffffffc


//--------------------- .text.triton_poi_fused_convolution_relu_3 --------------------------
	.section	.text.triton_poi_fused_convolution_relu_3,"ax",@progbits
	.align	128
        .global         triton_poi_fused_convolution_relu_3
        .type           triton_poi_fused_convolution_relu_3,@function
        .size           triton_poi_fused_convolution_relu_3,(.L_x_1 - triton_poi_fused_convolution_relu_3)
        .other          triton_poi_fused_convolution_relu_3,@"STO_CUDA_ENTRY STV_DEFAULT"
triton_poi_fused_convolution_relu_3:
.text.triton_poi_fused_convolution_relu_3:
[----:B------:R-:W0:Y:S02]  /*0000*/  LDC R1, c[0x0][0x28] ;  /* 0x00000a00ff017b82 */ /* 0x000e240000000800 */
[----:B------:R-:W1:Y:S01]  /*0010*/  S2R R0, SR_TID.X ;  /* 0x0000000000007919 */ /* 0x000e620000002100 */
[----:B------:R-:W2:Y:S01]  /*0020*/  LDC.64 R2, c[0x0][0x210] ;  /* 0x00008400ff027b82 */ /* 0x000ea20000000a00 */
[----:B------:R-:W-:Y:S01]  /*0030*/  ULDC.64 UR4, c[0x0][0x208] ;  /* 0x0000820000047ab9 */ /* 0x000fe20000000a00 */
[----:B------:R-:W3:Y:S06]  /*0040*/  S2R R7, SR_CTAID.X ;  /* 0x0000000000077919 */ /* 0x000eec0000002500 */
[----:B------:R-:W4:Y:S01]  /*0050*/  LDC.64 R4, c[0x0][0x218] ;  /* 0x00008600ff047b82 */ /* 0x000f220000000a00 */
[----:B-1----:R-:W-:-:S05]  /*0060*/  IMAD.SHL.U32 R0, R0, 0x2, RZ ;  /* 0x0000000200007824 */ /* 0x002fca00078e00ff */
[----:B------:R-:W-:-:S05]  /*0070*/  LOP3.LUT R0, R0, 0xfe, RZ, 0xc0, !PT ;  /* 0x000000fe00007812 */ /* 0x000fca00078ec0ff */
[----:B---3--:R-:W-:-:S04]  /*0080*/  IMAD R7, R7, 0x100, R0 ;  /* 0x0000010007077824 */ /* 0x008fc800078e0200 */
[C---:B------:R-:W-:Y:S01]  /*0090*/  IMAD.HI R0, R7.reuse, 0x5397829d, RZ ;  /* 0x5397829d07007827 */ /* 0x040fe200078e02ff */
[----:B------:R-:W-:-:S03]  /*00a0*/  ISETP.GE.AND P2, PT, R7, 0xc400, PT ;  /* 0x0000c4000700780c */ /* 0x000fc60003f46270 */
[----:B--2---:R-:W-:Y:S01]  /*00b0*/  IMAD.WIDE R2, R7, 0x4, R2 ;  /* 0x0000000407027825 */ /* 0x004fe200078e0202 */
[----:B------:R-:W-:Y:S02]  /*00c0*/  SHF.R.U32.HI R9, RZ, 0x1f, R0 ;  /* 0x0000001fff097819 */ /* 0x000fe40000011600 */
[----:B------:R-:W-:Y:S02]  /*00d0*/  CS2R R6, SRZ ;  /* 0x0000000000067805 */ /* 0x000fe4000001ff00 */
[----:B------:R-:W-:-:S04]  /*00e0*/  LEA.HI.SX32 R9, R0, R9, 0x16 ;  /* 0x0000000900097211 */ /* 0x000fc800078fb2ff */
[----:B------:R-:W-:Y:S01]  /*00f0*/  LEA.HI R0, R9, R9, RZ, 0x2 ;  /* 0x0000000909007211 */ /* 0x000fe200078f10ff */
[----:B------:R-:W2:Y:S03]  /*0100*/  @!P2 LDG.E.64 R6, desc[UR4][R2.64] ;  /* 0x000000040206a981 */ /* 0x000ea6000c1e1b00 */
[----:B------:R-:W-:-:S05]  /*0110*/  LOP3.LUT R0, R0, 0xfffffffc, RZ, 0xc0, !PT ;  /* 0xfffffffc00007812 */ /* 0x000fca00078ec0ff */
[----:B------:R-:W-:Y:S02]  /*0120*/  IMAD.IADD R9, R9, 0x1, -R0 ;  /* 0x0000000109097824 */ /* 0x000fe400078e0a00 */
[----:B------:R-:W-:Y:S02]  /*0130*/  IMAD.MOV.U32 R0, RZ, RZ, RZ ;  /* 0x000000ffff007224 */ /* 0x000fe400078e00ff */
[----:B----4-:R-:W-:-:S04]  /*0140*/  IMAD.WIDE R4, R9, 0x4, R4 ;  /* 0x0000000409047825 */ /* 0x010fc800078e0204 */
[----:B------:R-:W-:Y:S01]  /*0150*/  IMAD.MOV.U32 R9, RZ, RZ, RZ ;  /* 0x000000ffff097224 */ /* 0x000fe200078e00ff */
[----:B------:R-:W2:Y:S05]  /*0160*/  @!P2 LDG.E.EL R0, desc[UR4][R4.64] ;  /* 0x000000040400a981 */ /* 0x000eaa000c2e1900 */
[----:B------:R-:W3:Y:S01]  /*0170*/  @!P2 LDG.E.EL R9, desc[UR4][R4.64] ;  /* 0x000000040409a981 */ /* 0x000ee2000c2e1900 */
[----:B--2---:R-:W-:Y:S01]  /*0180*/  FADD R8, R0, R7 ;  /* 0x0000000700087221 */ /* 0x004fe20000000000 */
[----:B------:R-:W-:Y:S02]  /*0190*/  FSETP.GEU.AND P1, PT, R7, -R0, PT ;  /* 0x800000000700720b */ /* 0x000fe40003f2e000 */
[----:B---3--:R-:W-:Y:S01]  /*01a0*/  FSETP.GEU.AND P0, PT, R6, -R9, PT ;  /* 0x800000090600720b */ /* 0x008fe20003f0e000 */
[----:B------:R-:W-:Y:S01]  /*01b0*/  FADD R6, R9, R6 ;  /* 0x0000000609067221 */ /* 0x000fe20000000000 */
[----:B------:R-:W-:-:S04]  /*01c0*/  FSEL R7, R8, RZ, P1 ;  /* 0x000000ff08077208 */ /* 0x000fc80000800000 */
[----:B------:R-:W-:Y:S01]  /*01d0*/  FSEL R6, R6, RZ, P0 ;  /* 0x000000ff06067208 */ /* 0x000fe20000000000 */
[----:B------:R-:W-:Y:S06]  /*01e0*/  @P2 EXIT ;  /* 0x000000000000294d */ /* 0x000fec0003800000 */
[----:B------:R-:W-:Y:S01]  /*01f0*/  STG.E.64 desc[UR4][R2.64], R6 ;  /* 0x0000000602007986 */ /* 0x000fe2000c101b04 */
[----:B------:R-:W-:Y:S05]  /*0200*/  EXIT ;  /* 0x000000000000794d */ /* 0x000fea0003800000 */
.L_x_0:
[----:B------:R-:W-:-:S00]  /*0210*/  BRA `(.L_x_0) ;  /* 0xfffffffc00fc7947 */ /* 0x000fc0000383ffff */
[----:B------:R-:W-:-:S00]  /*0220*/  NOP ;  /* 0x0000000000007918 */ /* 0x000fc00000000000 */
        /* <DEDUP_REMOVED lines=13> */
.L_x_1:


//--------------------- .nv.constant0.triton_poi_fused_convolution_relu_3 --------------------------
	.section	.nv.constant0.triton_poi_fused_convolution_relu_3,"a",@progbits
	.sectionflags	@""
	.align	4
.nv.constant0.triton_poi_fused_convolution_relu_3:
	.zero		548
